//
// Generated by NVIDIA NVVM Compiler
//
// Compiler Build ID: CL-36424714
// Cuda compilation tools, release 13.0, V13.0.88
// Based on NVVM 20.0.0
//

.version 9.0
.target sm_100
.address_size 64

	// .globl	_Z9CUDA_rectdPd
.func  (.param .align 16 .b8 func_retval0[16]) __internal_trig_reduction_slowpathd
(
	.param .b64 __internal_trig_reduction_slowpathd_param_0
)
;
.global .align 8 .b8 __cudart_i2opi_d[144] = {8, 93, 141, 31, 177, 95, 251, 107, 234, 146, 82, 138, 247, 57, 7, 61, 123, 241, 229, 235, 199, 186, 39, 117, 45, 234, 95, 158, 102, 63, 70, 79, 183, 9, 203, 39, 207, 126, 54, 109, 31, 109, 10, 90, 139, 17, 47, 239, 15, 152, 5, 222, 255, 151, 248, 31, 59, 40, 249, 189, 139, 95, 132, 156, 244, 57, 83, 131, 57, 214, 145, 57, 65, 126, 95, 180, 38, 112, 156, 233, 132, 68, 187, 46, 245, 53, 130, 232, 62, 167, 41, 177, 28, 235, 29, 254, 28, 146, 209, 9, 234, 46, 73, 6, 224, 210, 77, 66, 58, 110, 36, 183, 97, 197, 187, 222, 171, 99, 81, 254, 65, 144, 67, 60, 153, 149, 98, 219, 192, 221, 52, 245, 209, 87, 39, 252, 41, 21, 68, 78, 110, 131, 249, 162};
.global .align 16 .b8 __cudart_sin_cos_coeffs[128] = {70, 210, 176, 44, 241, 229, 90, 190, 146, 227, 172, 105, 227, 29, 199, 62, 161, 98, 219, 25, 160, 1, 42, 191, 24, 8, 17, 17, 17, 17, 129, 63, 84, 85, 85, 85, 85, 85, 197, 191, 0, 0, 0, 0, 0, 0, 0, 0, 0, 0, 0, 0, 0, 0, 0, 0, 100, 129, 253, 32, 131, 255, 168, 189, 40, 133, 239, 193, 167, 238, 33, 62, 217, 230, 6, 142, 79, 126, 146, 190, 233, 188, 221, 25, 160, 1, 250, 62, 71, 93, 193, 22, 108, 193, 86, 191, 81, 85, 85, 85, 85, 85, 165, 63, 0, 0, 0, 0, 0, 0, 224, 191, 0, 0, 0, 0, 0, 0, 240, 63};

.visible .entry _Z9CUDA_rectdPd(
	.param .f64 _Z9CUDA_rectdPd_param_0,
	.param .u64 .ptr .align 1 _Z9CUDA_rectdPd_param_1
)
{
	.reg .pred 	%p<6>;
	.reg .b32 	%r<17>;
	.reg .b64 	%rd<7>;
	.reg .b64 	%fd<39>;

	ld.param.f64 	%fd8, [_Z9CUDA_rectdPd_param_0];
	ld.param.u64 	%rd1, [_Z9CUDA_rectdPd_param_1];
	mov.u32 	%r7, %ntid.x;
	mov.u32 	%r8, %ctaid.x;
	mov.u32 	%r9, %tid.x;
	mad.lo.s32 	%r1, %r7, %r8, %r9;
	setp.gt.s32 	%p1, %r1, 1048575;
	@%p1 bra 	$L__BB0_7;
	cvt.rn.f64.s32 	%fd9, %r1;
	mul.f64 	%fd1, %fd8, %fd9;
	abs.f64 	%fd2, %fd1;
	setp.neu.f64 	%p2, %fd2, 0d7FF0000000000000;
	@%p2 bra 	$L__BB0_3;
	mov.f64 	%fd15, 0d0000000000000000;
	mul.rn.f64 	%fd38, %fd1, %fd15;
	mov.b32 	%r16, 1;
	bra.uni 	$L__BB0_6;
$L__BB0_3:
	mul.f64 	%fd10, %fd1, 0d3FE45F306DC9C883;
	cvt.rni.s32.f64 	%r15, %fd10;
	cvt.rn.f64.s32 	%fd11, %r15;
	fma.rn.f64 	%fd12, %fd11, 0dBFF921FB54442D18, %fd1;
	fma.rn.f64 	%fd13, %fd11, 0dBC91A62633145C00, %fd12;
	fma.rn.f64 	%fd38, %fd11, 0dB97B839A252049C0, %fd13;
	setp.ltu.f64 	%p3, %fd2, 0d41E0000000000000;
	@%p3 bra 	$L__BB0_5;
	{ // callseq 0, 0
	.param .b64 param0;
	st.param.f64 	[param0], %fd1;
	.param .align 16 .b8 retval0[16];
	call.uni (retval0), 
	__internal_trig_reduction_slowpathd, 
	(
	param0
	);
	ld.param.f64 	%fd38, [retval0];
	ld.param.b32 	%r15, [retval0+8];
	} // callseq 0
$L__BB0_5:
	add.s32 	%r16, %r15, 1;
$L__BB0_6:
	shl.b32 	%r12, %r16, 6;
	cvt.u64.u32 	%rd2, %r12;
	and.b64  	%rd3, %rd2, 64;
	mov.u64 	%rd4, __cudart_sin_cos_coeffs;
	add.s64 	%rd5, %rd4, %rd3;
	mul.rn.f64 	%fd16, %fd38, %fd38;
	and.b32  	%r13, %r16, 1;
	setp.eq.b32 	%p4, %r13, 1;
	selp.f64 	%fd17, 0dBDA8FF8320FD8164, 0d3DE5DB65F9785EBA, %p4;
	ld.global.nc.v2.f64 	{%fd18, %fd19}, [%rd5];
	fma.rn.f64 	%fd20, %fd17, %fd16, %fd18;
	fma.rn.f64 	%fd21, %fd20, %fd16, %fd19;
	ld.global.nc.v2.f64 	{%fd22, %fd23}, [%rd5+16];
	fma.rn.f64 	%fd24, %fd21, %fd16, %fd22;
	fma.rn.f64 	%fd25, %fd24, %fd16, %fd23;
	ld.global.nc.v2.f64 	{%fd26, %fd27}, [%rd5+32];
	fma.rn.f64 	%fd28, %fd25, %fd16, %fd26;
	fma.rn.f64 	%fd29, %fd28, %fd16, %fd27;
	fma.rn.f64 	%fd30, %fd29, %fd38, %fd38;
	fma.rn.f64 	%fd31, %fd29, %fd16, 0d3FF0000000000000;
	selp.f64 	%fd32, %fd31, %fd30, %p4;
	and.b32  	%r14, %r16, 2;
	setp.eq.s32 	%p5, %r14, 0;
	mov.f64 	%fd33, 0d0000000000000000;
	sub.f64 	%fd34, %fd33, %fd32;
	selp.f64 	%fd35, %fd32, %fd34, %p5;
	cvta.to.global.u64 	%rd6, %rd1;
	atom.global.add.f64 	%fd36, [%rd6], %fd35;
$L__BB0_7:
	ret;

}
.func  (.param .align 16 .b8 func_retval0[16]) __internal_trig_reduction_slowpathd(
	.param .b64 __internal_trig_reduction_slowpathd_param_0
)
{
	.local .align 8 .b8 	__local_depot1[40];
	.reg .b64 	%SP;
	.reg .b64 	%SPL;
	.reg .pred 	%p<10>;
	.reg .b32 	%r<47>;
	.reg .b64 	%rd<74>;
	.reg .b64 	%fd<5>;

	mov.u64 	%SPL, __local_depot1;
	ld.param.f64 	%fd4, [__internal_trig_reduction_slowpathd_param_0];
	add.u64 	%rd1, %SPL, 0;
	{
	.reg .b32 %temp; 
	mov.b64 	{%temp, %r1}, %fd4;
	}
	shr.u32 	%r2, %r1, 20;
	and.b32  	%r3, %r2, 2047;
	setp.eq.s32 	%p1, %r3, 2047;
	mov.b32 	%r46, 0;
	@%p1 bra 	$L__BB1_9;
	add.s32 	%r20, %r3, -1024;
	mov.b64 	%rd20, %fd4;
	shl.b64 	%rd2, %rd20, 11;
	shr.u32 	%r4, %r20, 6;
	sub.s32 	%r45, 15, %r4;
	sub.s32 	%r21, 19, %r4;
	setp.lt.u32 	%p2, %r20, 128;
	selp.b32 	%r6, 18, %r21, %p2;
	setp.ge.s32 	%p3, %r45, %r6;
	mov.b64 	%rd70, 0;
	@%p3 bra 	$L__BB1_4;
	add.s32 	%r23, %r6, %r4;
	neg.s32 	%r43, %r23;
	or.b64  	%rd3, %rd2, -9223372036854775808;
	mov.b64 	%rd70, 0;
	mov.b32 	%r42, 0;
	mov.u64 	%rd25, __cudart_i2opi_d;
	mov.u32 	%r44, %r45;
$L__BB1_3:
	.pragma "nounroll";
	mul.wide.s32 	%rd22, %r42, 8;
	add.s64 	%rd23, %rd1, %rd22;
	mul.wide.s32 	%rd24, %r44, 8;
	add.s64 	%rd26, %rd25, %rd24;
	ld.global.nc.u64 	%rd27, [%rd26];
	{
	.reg .u32 %r0, %r1, %r2, %r3, %alo, %ahi, %blo, %bhi, %clo, %chi;
	mov.b64 	{%alo,%ahi}, %rd27;
	mov.b64 	{%blo,%bhi}, %rd3;
	mov.b64 	{%clo,%chi}, %rd70;
	mad.lo.cc.u32 	%r0, %alo, %blo, %clo;
	madc.hi.cc.u32 	%r1, %alo, %blo, %chi;
	madc.hi.u32 	%r2, %alo, %bhi, 0;
	mad.lo.cc.u32 	%r1, %alo, %bhi, %r1;
	madc.hi.cc.u32 	%r2, %ahi, %blo, %r2;
	madc.hi.u32 	%r3, %ahi, %bhi, 0;
	mad.lo.cc.u32 	%r1, %ahi, %blo, %r1;
	madc.lo.cc.u32 	%r2, %ahi, %bhi, %r2;
	addc.u32 	%r3, %r3, 0;
	mov.b64 	%rd28, {%r0,%r1};
	mov.b64 	%rd70, {%r2,%r3};
	}
	st.local.u64 	[%rd23], %rd28;
	add.s32 	%r44, %r44, 1;
	add.s32 	%r43, %r43, 1;
	add.s32 	%r42, %r42, 1;
	setp.ne.s32 	%p4, %r43, -15;
	mov.u32 	%r45, %r6;
	@%p4 bra 	$L__BB1_3;
$L__BB1_4:
	cvt.s64.s32 	%rd29, %r45;
	cvt.u64.u32 	%rd30, %r4;
	add.s64 	%rd31, %rd30, %rd29;
	shl.b64 	%rd32, %rd31, 3;
	add.s64 	%rd33, %rd1, %rd32;
	st.local.u64 	[%rd33+-120], %rd70;
	and.b32  	%r15, %r2, 63;
	ld.local.u64 	%rd72, [%rd1+16];
	ld.local.u64 	%rd71, [%rd1+24];
	setp.eq.s32 	%p5, %r15, 0;
	@%p5 bra 	$L__BB1_6;
	shl.b64 	%rd34, %rd71, %r15;
	shr.u64 	%rd35, %rd72, 1;
	xor.b32  	%r24, %r15, 63;
	shr.u64 	%rd36, %rd35, %r24;
	or.b64  	%rd71, %rd34, %rd36;
	ld.local.u64 	%rd37, [%rd1+8];
	shl.b64 	%rd38, %rd72, %r15;
	shr.u64 	%rd39, %rd37, 1;
	shr.u64 	%rd40, %rd39, %r24;
	or.b64  	%rd72, %rd38, %rd40;
$L__BB1_6:
	and.b32  	%r25, %r1, -2147483648;
	shr.u64 	%rd41, %rd71, 62;
	cvt.u32.u64 	%r26, %rd41;
	mov.b64 	{%r27, %r28}, %rd71;
	mov.b64 	{%r29, %r30}, %rd72;
	shf.l.wrap.b32 	%r31, %r30, %r27, 2;
	shf.l.wrap.b32 	%r32, %r27, %r28, 2;
	mov.b64 	%rd42, {%r31, %r32};
	shl.b64 	%rd43, %rd72, 2;
	shr.u64 	%rd44, %rd42, 63;
	cvt.u32.u64 	%r33, %rd44;
	add.s32 	%r34, %r33, %r26;
	setp.eq.s32 	%p6, %r25, 0;
	neg.s32 	%r35, %r34;
	selp.b32 	%r46, %r34, %r35, %p6;
	setp.gt.s64 	%p7, %rd42, -1;
	mov.b64 	%rd45, 0;
	{
	.reg .u32 %r0, %r1, %r2, %r3, %a0, %a1, %a2, %a3, %b0, %b1, %b2, %b3;
	mov.b64 	{%a0,%a1}, %rd45;
	mov.b64 	{%a2,%a3}, %rd45;
	mov.b64 	{%b0,%b1}, %rd43;
	mov.b64 	{%b2,%b3}, %rd42;
	sub.cc.u32 	%r0, %a0, %b0;
	subc.cc.u32 	%r1, %a1, %b1;
	subc.cc.u32 	%r2, %a2, %b2;
	subc.u32 	%r3, %a3, %b3;
	mov.b64 	%rd46, {%r0,%r1};
	mov.b64 	%rd47, {%r2,%r3};
	}
	xor.b32  	%r36, %r25, -2147483648;
	selp.b64 	%rd73, %rd42, %rd47, %p7;
	selp.b64 	%rd14, %rd43, %rd46, %p7;
	selp.b32 	%r17, %r25, %r36, %p7;
	clz.b64 	%r37, %rd73;
	cvt.u64.u32 	%rd15, %r37;
	setp.eq.s32 	%p8, %r37, 0;
	@%p8 bra 	$L__BB1_8;
	cvt.u32.u64 	%r38, %rd15;
	and.b32  	%r39, %r38, 63;
	shl.b64 	%rd48, %rd73, %r39;
	shr.u64 	%rd49, %rd14, 1;
	not.b32 	%r40, %r38;
	and.b32  	%r41, %r40, 63;
	shr.u64 	%rd50, %rd49, %r41;
	or.b64  	%rd73, %rd48, %rd50;
$L__BB1_8:
	mov.b64 	%rd51, -3958705157555305931;
	{
	.reg .u32 %r0, %r1, %r2, %r3, %alo, %ahi, %blo, %bhi;
	mov.b64 	{%alo,%ahi}, %rd73;
	mov.b64 	{%blo,%bhi}, %rd51;
	mul.lo.u32 	%r0, %alo, %blo;
	mul.hi.u32 	%r1, %alo, %blo;
	mad.lo.cc.u32 	%r1, %alo, %bhi, %r1;
	madc.hi.u32 	%r2, %alo, %bhi, 0;
	mad.lo.cc.u32 	%r1, %ahi, %blo, %r1;
	madc.hi.cc.u32 	%r2, %ahi, %blo, %r2;
	madc.hi.u32 	%r3, %ahi, %bhi, 0;
	mad.lo.cc.u32 	%r2, %ahi, %bhi, %r2;
	addc.u32 	%r3, %r3, 0;
	mov.b64 	%rd52, {%r0,%r1};
	mov.b64 	%rd53, {%r2,%r3};
	}
	setp.gt.s64 	%p9, %rd53, 0;
	{
	.reg .u32 %r0, %r1, %r2, %r3, %a0, %a1, %a2, %a3, %b0, %b1, %b2, %b3;
	mov.b64 	{%a0,%a1}, %rd52;
	mov.b64 	{%a2,%a3}, %rd53;
	mov.b64 	{%b0,%b1}, %rd52;
	mov.b64 	{%b2,%b3}, %rd53;
	add.cc.u32 	%r0, %a0, %b0;
	addc.cc.u32 	%r1, %a1, %b1;
	addc.cc.u32 	%r2, %a2, %b2;
	addc.u32 	%r3, %a3, %b3;
	mov.b64 	%rd54, {%r0,%r1};
	mov.b64 	%rd55, {%r2,%r3};
	}
	selp.b64 	%rd56, %rd55, %rd53, %p9;
	selp.s64 	%rd57, -1, 0, %p9;
	sub.s64 	%rd58, %rd57, %rd15;
	cvt.u64.u32 	%rd59, %r17;
	shl.b64 	%rd60, %rd59, 32;
	add.s64 	%rd61, %rd56, 1;
	shr.u64 	%rd62, %rd61, 10;
	add.s64 	%rd63, %rd62, 1;
	shr.u64 	%rd64, %rd63, 1;
	shl.b64 	%rd65, %rd58, 52;
	add.s64 	%rd66, %rd65, %rd64;
	add.s64 	%rd67, %rd66, 4602678819172646912;
	or.b64  	%rd68, %rd67, %rd60;
	mov.b64 	%fd4, %rd68;
$L__BB1_9:
	st.param.f64 	[func_retval0], %fd4;
	st.param.b32 	[func_retval0+8], %r46;
	ret;

}


// ===== COMPILED SASS (sm_100) =====

	.target	sm_100

	.elftype	@"ET_EXEC"


//--------------------- .note.nv.tkinfo           --------------------------
	.section	.note.nv.tkinfo,"",@"SHT_NOTE"
	.sectionflags	@"SHF_NOTE_NV_TKINFO"
	.tkinfo
        /*0018*/ 	.word	0x00000002
        /*0030*/ 	.string	""
        /*0030*/ 	.string	"ptxas"
        /*0030*/ 	.string	"Cuda compilation tools, release 13.0, V13.0.88"
        /*0030*/ 	.string	"Build cuda_13.0.r13.0/compiler.36424714_0"
        /*0030*/ 	.string	"-arch sm_100 -m 64 "



//--------------------- .note.nv.cuinfo           --------------------------
	.section	.note.nv.cuinfo,"",@"SHT_NOTE"
	.sectionflags	@"SHF_NOTE_NV_CUINFO"
        /*0018*/ 	.short	0x0002
        /*001a*/ 	.short	0x0064
        /*001c*/ 	.short	0x0082
	.zero		2


//--------------------- .nv.info                  --------------------------
	.section	.nv.info,"",@"SHT_CUDA_INFO"
	.align	4


	//----- nvinfo : EIATTR_REGCOUNT
	.align		4
        /*0000*/ 	.byte	0x04, 0x2f
        /*0002*/ 	.short	(.L_3 - .L_2)
	.align		4
.L_2:
        /*0004*/ 	.word	index@(_Z9CUDA_rectdPd)
        /*0008*/ 	.word	0x0000001a


	//----- nvinfo : EIATTR_FRAME_SIZE
	.align		4
.L_3:
        /*000c*/ 	.byte	0x04, 0x11
        /*000e*/ 	.short	(.L_5 - .L_4)
	.align		4
.L_4:
        /*0010*/ 	.word	index@($_Z9CUDA_rectdPd$__internal_trig_reduction_slowpathd)
        /*0014*/ 	.word	0x00000028


	//----- nvinfo : EIATTR_FRAME_SIZE
	.align		4
.L_5:
        /*0018*/ 	.byte	0x04, 0x11
        /*001a*/ 	.short	(.L_7 - .L_6)
	.align		4
.L_6:
        /*001c*/ 	.word	index@(_Z9CUDA_rectdPd)
        /*0020*/ 	.word	0x00000028


	//----- nvinfo : EIATTR_MIN_STACK_SIZE
	.align		4
.L_7:
        /*0024*/ 	.byte	0x04, 0x12
        /*0026*/ 	.short	(.L_9 - .L_8)
	.align		4
.L_8:
        /*0028*/ 	.word	index@(_Z9CUDA_rectdPd)
        /*002c*/ 	.word	0x00000028
.L_9:


//--------------------- .nv.compat                --------------------------
	.section	.nv.compat,"",@"SHT_CUDA_COMPAT_INFO"
	.align	4
        /*0000*/ 	.byte	0x02, 0x09, 0x00, 0x00, 0x02, 0x02, 0x01, 0x00, 0x02, 0x05, 0x05, 0x00, 0x03, 0x07, 0x01, 0x01
        /*0010*/ 	.byte	0x02, 0x03, 0x00, 0x00, 0x02, 0x06, 0x01, 0x00, 0x04, 0x0b, 0x08, 0x00, 0x01, 0x00, 0x00, 0x00
        /*0020*/ 	.byte	0x00, 0x00, 0x00, 0x00


//--------------------- .nv.info._Z9CUDA_rectdPd  --------------------------
	.section	.nv.info._Z9CUDA_rectdPd,"",@"SHT_CUDA_INFO"
	.sectionflags	@""
	.align	4


	//----- nvinfo : EIATTR_CUDA_API_VERSION
	.align		4
        /*0000*/ 	.byte	0x04, 0x37
        /*0002*/ 	.short	(.L_11 - .L_10)
.L_10:
        /*0004*/ 	.word	0x00000082


	//----- nvinfo : EIATTR_KPARAM_INFO
	.align		4
.L_11:
        /*0008*/ 	.byte	0x04, 0x17
        /*000a*/ 	.short	(.L_13 - .L_12)
.L_12:
        /*000c*/ 	.word	0x00000000
        /*0010*/ 	.short	0x0001
        /*0012*/ 	.short	0x0008
        /*0014*/ 	.byte	0x00, 0xf5, 0x21, 0x00


	//----- nvinfo : EIATTR_KPARAM_INFO
	.align		4
.L_13:
        /*0018*/ 	.byte	0x04, 0x17
        /*001a*/ 	.short	(.L_15 - .L_14)
.L_14:
        /*001c*/ 	.word	0x00000000
        /*0020*/ 	.short	0x0000
        /*0022*/ 	.short	0x0000
        /*0024*/ 	.byte	0x00, 0xf0, 0x21, 0x00


	//----- nvinfo : EIATTR_SPARSE_MMA_MASK
	.align		4
.L_15:
        /*0028*/ 	.byte	0x03, 0x50
        /*002a*/ 	.short	0x0000


	//----- nvinfo : EIATTR_MAXREG_COUNT
	.align		4
        /*002c*/ 	.byte	0x03, 0x1b
        /*002e*/ 	.short	0x00ff


	//----- nvinfo : EIATTR_MERCURY_ISA_VERSION
	.align		4
        /*0030*/ 	.byte	0x03, 0x5f
        /*0032*/ 	.short	0x0101


	//----- nvinfo : EIATTR_VRC_CTA_INIT_COUNT
	.align		4
        /*0034*/ 	.byte	0x02, 0x4a
	.zero		1
	.zero		1


	//----- nvinfo : EIATTR_EXIT_INSTR_OFFSETS
	.align		4
        /*0038*/ 	.byte	0x04, 0x1c
        /*003a*/ 	.short	(.L_17 - .L_16)


	//   ....[0]....
.L_16:
        /*003c*/ 	.word	0x00000070


	//   ....[1]....
        /*0040*/ 	.word	0x00000460


	//----- nvinfo : EIATTR_CRS_STACK_SIZE
	.align		4
.L_17:
        /*0044*/ 	.byte	0x04, 0x1e
        /*0046*/ 	.short	(.L_19 - .L_18)
.L_18:
        /*0048*/ 	.word	0x00000000


	//----- nvinfo : EIATTR_CBANK_PARAM_SIZE
	.align		4
.L_19:
        /*004c*/ 	.byte	0x03, 0x19
        /*004e*/ 	.short	0x0010


	//----- nvinfo : EIATTR_PARAM_CBANK
	.align		4
        /*0050*/ 	.byte	0x04, 0x0a
        /*0052*/ 	.short	(.L_21 - .L_20)
	.align		4
.L_20:
        /*0054*/ 	.word	index@(.nv.constant0._Z9CUDA_rectdPd)
        /*0058*/ 	.short	0x0380
        /*005a*/ 	.short	0x0010


	//----- nvinfo : EIATTR_SW_WAR
	.align		4
.L_21:
        /*005c*/ 	.byte	0x04, 0x36
        /*005e*/ 	.short	(.L_23 - .L_22)
.L_22:
        /*0060*/ 	.word	0x00000008
.L_23:


//--------------------- .nv.callgraph             --------------------------
	.section	.nv.callgraph,"",@"SHT_CUDA_CALLGRAPH"
	.align	4
	.sectionentsize	8
	.align		4
        /*0000*/ 	.word	0x00000000
	.align		4
        /*0004*/ 	.word	0xffffffff
	.align		4
        /*0008*/ 	.word	0x00000000
	.align		4
        /*000c*/ 	.word	0xfffffffe
	.align		4
        /*0010*/ 	.word	0x00000000
	.align		4
        /*0014*/ 	.word	0xfffffffd
	.align		4
        /*0018*/ 	.word	0x00000000
	.align		4
        /*001c*/ 	.word	0xfffffffc


//--------------------- .nv.constant4             --------------------------
	.section	.nv.constant4,"a",@progbits
	.align	8
	.align		8
.nv.constant4:
        /*0000*/ 	.dword	__cudart_i2opi_d
	.align		8
        /*0008*/ 	.dword	__cudart_sin_cos_coeffs


//--------------------- .text._Z9CUDA_rectdPd     --------------------------
	.section	.text._Z9CUDA_rectdPd,"ax",@progbits
	.align	128
        .global         _Z9CUDA_rectdPd
        .type           _Z9CUDA_rectdPd,@function
        .size           _Z9CUDA_rectdPd,(.L_x_12 - _Z9CUDA_rectdPd)
        .other          _Z9CUDA_rectdPd,@"STO_CUDA_ENTRY STV_DEFAULT"
_Z9CUDA_rectdPd:
.text._Z9CUDA_rectdPd:
[----:B------:R-:W0:Y:S01]  /*0000*/  LDC R1, c[0x0][0x37c] ;  /* 0x0000df00ff017b82 */ /* 0x000e220000000800 */
[----:B------:R-:W1:Y:S01]  /*0010*/  S2R R4, SR_CTAID.X ;  /* 0x0000000000047919 */ /* 0x000e620000002500 */
[----:B------:R-:W1:Y:S01]  /*0020*/  LDCU UR4, c[0x0][0x360] ;  /* 0x00006c00ff0477ac */ /* 0x000e620008000800 */
[----:B0-----:R-:W-:Y:S01]  /*0030*/  VIADD R1, R1, 0xffffffd8 ;  /* 0xffffffd801017836 */ /* 0x001fe20000000000 */
[----:B------:R-:W1:Y:S02]  /*0040*/  S2R R3, SR_TID.X ;  /* 0x0000000000037919 */ /* 0x000e640000002100 */
[----:B-1----:R-:W-:-:S05]  /*0050*/  IMAD R4, R4, UR4, R3 ;  /* 0x0000000404047c24 */ /* 0x002fca000f8e0203 */
[----:B------:R-:W-:-:S13]  /*0060*/  ISETP.GT.AND P0, PT, R4, 0xfffff, PT ;  /* 0x000fffff0400780c */ /* 0x000fda0003f04270 */
[----:B------:R-:W-:Y:S05]  /*0070*/  @P0 EXIT ;  /* 0x000000000000094d */ /* 0x000fea0003800000 */
[----:B------:R-:W0:Y:S01]  /*0080*/  LDCU.64 UR4, c[0x0][0x380] ;  /* 0x00007000ff0477ac */ /* 0x000e220008000a00 */
[----:B------:R-:W0:Y:S01]  /*0090*/  I2F.F64 R16, R4 ;  /* 0x0000000400107312 */ /* 0x000e220000201c00 */
[----:B------:R-:W-:Y:S01]  /*00a0*/  BSSY.RECONVERGENT B1, `(.L_x_0) ;  /* 0x000001c000017945 */ /* 0x000fe20003800200 */
[----:B0-----:R-:W-:Y:S01]  /*00b0*/  DMUL R16, R16, UR4 ;  /* 0x0000000410107c28 */ /* 0x001fe20008000000 */
[----:B------:R-:W0:Y:S07]  /*00c0*/  LDCU.64 UR4, c[0x0][0x358] ;  /* 0x00006b00ff0477ac */ /* 0x000e2e0008000a00 */
[----:B------:R-:W-:-:S14]  /*00d0*/  DSETP.NEU.AND P0, PT, |R16|, +INF , PT ;  /* 0x7ff000001000742a */ /* 0x000fdc0003f0d200 */
[----:B------:R-:W-:Y:S01]  /*00e0*/  @!P0 DMUL R2, RZ, R16 ;  /* 0x00000010ff028228 */ /* 0x000fe20000000000 */
[----:B------:R-:W-:Y:S01]  /*00f0*/  @!P0 IMAD.MOV.U32 R0, RZ, RZ, 0x1 ;  /* 0x00000001ff008424 */ /* 0x000fe200078e00ff */
[----:B0-----:R-:W-:Y:S09]  /*0100*/  @!P0 BRA `(.L_x_1) ;  /* 0x0000000000548947 */ /* 0x001ff20003800000 */
[----:B------:R-:W-:Y:S01]  /*0110*/  UMOV UR6, 0x6dc9c883 ;  /* 0x6dc9c88300067882 */ /* 0x000fe20000000000 */
[----:B------:R-:W-:Y:S01]  /*0120*/  UMOV UR7, 0x3fe45f30 ;  /* 0x3fe45f3000077882 */ /* 0x000fe20000000000 */
[C---:B------:R-:W-:Y:S01]  /*0130*/  DSETP.GE.AND P0, PT, |R16|.reuse, 2.14748364800000000000e+09, PT ;  /* 0x41e000001000742a */ /* 0x040fe20003f06200 */
[----:B------:R-:W-:Y:S01]  /*0140*/  BSSY.RECONVERGENT B0, `(.L_x_2) ;  /* 0x0000010000007945 */ /* 0x000fe20003800200 */
[----:B------:R-:W-:Y:S01]  /*0150*/  DMUL R4, R16, UR6 ;  /* 0x0000000610047c28 */ /* 0x000fe20008000000 */
[----:B------:R-:W-:Y:S01]  /*0160*/  UMOV UR6, 0x54442d18 ;  /* 0x54442d1800067882 */ /* 0x000fe20000000000 */
[----:B------:R-:W-:-:S04]  /*0170*/  UMOV UR7, 0x3ff921fb ;  /* 0x3ff921fb00077882 */ /* 0x000fc80000000000 */
[----:B------:R-:W0:Y:S08]  /*0180*/  F2I.F64 R0, R4 ;  /* 0x0000000400007311 */ /* 0x000e300000301100 */
[----:B0-----:R-:W0:Y:S02]  /*0190*/  I2F.F64 R2, R0 ;  /* 0x0000000000027312 */ /* 0x001e240000201c00 */
[----:B0-----:R-:W-:Y:S01]  /*01a0*/  DFMA R6, R2, -UR6, R16 ;  /* 0x8000000602067c2b */ /* 0x001fe20008000010 */
[----:B------:R-:W-:Y:S01]  /*01b0*/  UMOV UR6, 0x33145c00 ;  /* 0x33145c0000067882 */ /* 0x000fe20000000000 */
[----:B------:R-:W-:-:S06]  /*01c0*/  UMOV UR7, 0x3c91a626 ;  /* 0x3c91a62600077882 */ /* 0x000fcc0000000000 */
[----:B------:R-:W-:Y:S01]  /*01d0*/  DFMA R6, R2, -UR6, R6 ;  /* 0x8000000602067c2b */ /* 0x000fe20008000006 */
[----:B------:R-:W-:Y:S01]  /*01e0*/  UMOV UR6, 0x252049c0 ;  /* 0x252049c000067882 */ /* 0x000fe20000000000 */
[----:B------:R-:W-:-:S06]  /*01f0*/  UMOV UR7, 0x397b839a ;  /* 0x397b839a00077882 */ /* 0x000fcc0000000000 */
[----:B------:R-:W-:Y:S01]  /*0200*/  DFMA R2, R2, -UR6, R6 ;  /* 0x8000000602027c2b */ /* 0x000fe20008000006 */
[----:B------:R-:W-:Y:S10]  /*0210*/  @!P0 BRA `(.L_x_3) ;  /* 0x0000000000088947 */ /* 0x000ff40003800000 */
[----:B------:R-:W-:-:S07]  /*0220*/  MOV R10, 0x240 ;  /* 0x00000240000a7802 */ /* 0x000fce0000000f00 */
[----:B------:R-:W-:Y:S05]  /*0230*/  CALL.REL.NOINC `($_Z9CUDA_rectdPd$__internal_trig_reduction_slowpathd) ;  /* 0x00000000008c7944 */ /* 0x000fea0003c00000 */
.L_x_3:
[----:B------:R-:W-:Y:S05]  /*0240*/  BSYNC.RECONVERGENT B0 ;  /* 0x0000000000007941 */ /* 0x000fea0003800200 */
.L_x_2:
[----:B------:R-:W-:-:S07]  /*0250*/  VIADD R0, R0, 0x1 ;  /* 0x0000000100007836 */ /* 0x000fce0000000000 */
.L_x_1:
[----:B------:R-:W-:Y:S05]  /*0260*/  BSYNC.RECONVERGENT B1 ;  /* 0x0000000000017941 */ /* 0x000fea0003800200 */
.L_x_0:
[----:B------:R-:W0:Y:S01]  /*0270*/  LDCU.64 UR6, c[0x4][0x8] ;  /* 0x01000100ff0677ac */ /* 0x000e220008000a00 */
[----:B------:R-:W-:-:S05]  /*0280*/  IMAD.SHL.U32 R4, R0, 0x40, RZ ;  /* 0x0000004000047824 */ /* 0x000fca00078e00ff */
[----:B------:R-:W-:-:S04]  /*0290*/  LOP3.LUT R4, R4, 0x40, RZ, 0xc0, !PT ;  /* 0x0000004004047812 */ /* 0x000fc800078ec0ff */
[----:B0-----:R-:W-:-:S05]  /*02a0*/  IADD3 R18, P0, PT, R4, UR6, RZ ;  /* 0x0000000604127c10 */ /* 0x001fca000ff1e0ff */
[----:B------:R-:W-:-:S05]  /*02b0*/  IMAD.X R19, RZ, RZ, UR7, P0 ;  /* 0x00000007ff137e24 */ /* 0x000fca00080e06ff */
[----:B------:R-:W2:Y:S04]  /*02c0*/  LDG.E.128.CONSTANT R4, desc[UR4][R18.64] ;  /* 0x0000000412047981 */ /* 0x000ea8000c1e9d00 */
[----:B------:R-:W3:Y:S04]  /*02d0*/  LDG.E.128.CONSTANT R8, desc[UR4][R18.64+0x10] ;  /* 0x0000100412087981 */ /* 0x000ee8000c1e9d00 */
[----:B------:R-:W4:Y:S01]  /*02e0*/  LDG.E.128.CONSTANT R12, desc[UR4][R18.64+0x20] ;  /* 0x00002004120c7981 */ /* 0x000f22000c1e9d00 */
[----:B------:R-:W-:Y:S01]  /*02f0*/  LOP3.LUT R16, R0, 0x1, RZ, 0xc0, !PT ;  /* 0x0000000100107812 */ /* 0x000fe200078ec0ff */
[----:B------:R-:W-:-:S02]  /*0300*/  IMAD.MOV.U32 R20, RZ, RZ, 0x20fd8164 ;  /* 0x20fd8164ff147424 */ /* 0x000fc400078e00ff */
[----:B------:R-:W-:Y:S01]  /*0310*/  IMAD.MOV.U32 R21, RZ, RZ, 0x3da8ff83 ;  /* 0x3da8ff83ff157424 */ /* 0x000fe200078e00ff */
[----:B------:R-:W-:Y:S01]  /*0320*/  ISETP.NE.U32.AND P0, PT, R16, 0x1, PT ;  /* 0x000000011000780c */ /* 0x000fe20003f05070 */
[----:B------:R-:W-:-:S03]  /*0330*/  DMUL R16, R2, R2 ;  /* 0x0000000202107228 */ /* 0x000fc60000000000 */
[----:B------:R-:W-:Y:S02]  /*0340*/  FSEL R20, R20, -8.06006814911005101289e+34, !P0 ;  /* 0xf9785eba14147808 */ /* 0x000fe40004000000 */
[----:B------:R-:W-:-:S06]  /*0350*/  FSEL R21, -R21, 0.11223486810922622681, !P0 ;  /* 0x3de5db6515157808 */ /* 0x000fcc0004000100 */
[----:B--2---:R-:W-:-:S08]  /*0360*/  DFMA R4, R16, R20, R4 ;  /* 0x000000141004722b */ /* 0x004fd00000000004 */
[C---:B------:R-:W-:Y:S01]  /*0370*/  DFMA R4, R16.reuse, R4, R6 ;  /* 0x000000041004722b */ /* 0x040fe20000000006 */
[----:B------:R-:W0:Y:S07]  /*0380*/  LDC.64 R6, c[0x0][0x388] ;  /* 0x0000e200ff067b82 */ /* 0x000e2e0000000a00 */
[----:B---3--:R-:W-:-:S08]  /*0390*/  DFMA R4, R16, R4, R8 ;  /* 0x000000041004722b */ /* 0x008fd00000000008 */
[----:B------:R-:W-:-:S08]  /*03a0*/  DFMA R4, R16, R4, R10 ;  /* 0x000000041004722b */ /* 0x000fd0000000000a */
[----:B----4-:R-:W-:-:S08]  /*03b0*/  DFMA R4, R16, R4, R12 ;  /* 0x000000041004722b */ /* 0x010fd0000000000c */
[----:B------:R-:W-:-:S08]  /*03c0*/  DFMA R4, R16, R4, R14 ;  /* 0x000000041004722b */ /* 0x000fd0000000000e */
[----:B------:R-:W-:Y:S02]  /*03d0*/  DFMA R2, R4, R2, R2 ;  /* 0x000000020402722b */ /* 0x000fe40000000002 */
[----:B------:R-:W-:-:S10]  /*03e0*/  DFMA R4, R16, R4, 1 ;  /* 0x3ff000001004742b */ /* 0x000fd40000000004 */
[----:B------:R-:W-:Y:S02]  /*03f0*/  FSEL R4, R4, R2, !P0 ;  /* 0x0000000204047208 */ /* 0x000fe40004000000 */
[----:B------:R-:W-:Y:S02]  /*0400*/  FSEL R5, R5, R3, !P0 ;  /* 0x0000000305057208 */ /* 0x000fe40004000000 */
[----:B------:R-:W-:-:S04]  /*0410*/  LOP3.LUT P0, RZ, R0, 0x2, RZ, 0xc0, !PT ;  /* 0x0000000200ff7812 */ /* 0x000fc8000780c0ff */
[----:B------:R-:W-:-:S10]  /*0420*/  DADD R2, RZ, -R4 ;  /* 0x00000000ff027229 */ /* 0x000fd40000000804 */
[----:B------:R-:W-:Y:S02]  /*0430*/  FSEL R2, R4, R2, !P0 ;  /* 0x0000000204027208 */ /* 0x000fe40004000000 */
[----:B------:R-:W-:-:S05]  /*0440*/  FSEL R3, R5, R3, !P0 ;  /* 0x0000000305037208 */ /* 0x000fca0004000000 */
[----:B0-----:R-:W-:Y:S01]  /*0450*/  REDG.E.ADD.F64.RN.STRONG.GPU desc[UR4][R6.64], R2 ;  /* 0x00000002060079a6 */ /* 0x001fe2000c12ff04 */
[----:B------:R-:W-:Y:S05]  /*0460*/  EXIT ;  /* 0x000000000000794d */ /* 0x000fea0003800000 */
        .type           $_Z9CUDA_rectdPd$__internal_trig_reduction_slowpathd,@function
        .size           $_Z9CUDA_rectdPd$__internal_trig_reduction_slowpathd,(.L_x_12 - $_Z9CUDA_rectdPd$__internal_trig_reduction_slowpathd)
$_Z9CUDA_rectdPd$__internal_trig_reduction_slowpathd:
[--C-:B------:R-:W-:Y:S01]  /*0470*/  SHF.R.U32.HI R6, RZ, 0x14, R17.reuse ;  /* 0x00000014ff067819 */ /* 0x100fe20000011611 */
[----:B------:R-:W-:Y:S02]  /*0480*/  IMAD.MOV.U32 R11, RZ, RZ, R16 ;  /* 0x000000ffff0b7224 */ /* 0x000fe400078e0010 */
[----:B------:R-:W-:Y:S01]  /*0490*/  IMAD.MOV.U32 R12, RZ, RZ, R17 ;  /* 0x000000ffff0c7224 */ /* 0x000fe200078e0011 */
[----:B------:R-:W-:Y:S01]  /*04a0*/  LOP3.LUT R0, R6, 0x7ff, RZ, 0xc0, !PT ;  /* 0x000007ff06007812 */ /* 0x000fe200078ec0ff */
[----:B------:R-:W-:-:S03]  /*04b0*/  IMAD.MOV.U32 R4, RZ, RZ, RZ ;  /* 0x000000ffff047224 */ /* 0x000fc600078e00ff */
[----:B------:R-:W-:-:S13]  /*04c0*/  ISETP.NE.AND P0, PT, R0, 0x7ff, PT ;  /* 0x000007ff0000780c */ /* 0x000fda0003f05270 */
[----:B------:R-:W-:Y:S05]  /*04d0*/  @!P0 BRA `(.L_x_4) ;  /* 0x0000000800488947 */ /* 0x000fea0003800000 */
[----:B------:R-:W-:Y:S01]  /*04e0*/  VIADD R2, R0, 0xfffffc00 ;  /* 0xfffffc0000027836 */ /* 0x000fe20000000000 */
[----:B------:R-:W-:Y:S01]  /*04f0*/  BSSY.RECONVERGENT B2, `(.L_x_5) ;  /* 0x000002f000027945 */ /* 0x000fe20003800200 */
[----:B------:R-:W-:-:S03]  /*0500*/  CS2R R18, SRZ ;  /* 0x0000000000127805 */ /* 0x000fc6000001ff00 */
[----:B------:R-:W-:Y:S02]  /*0510*/  SHF.R.U32.HI R0, RZ, 0x6, R2 ;  /* 0x00000006ff007819 */ /* 0x000fe40000011602 */
[----:B------:R-:W-:Y:S02]  /*0520*/  ISETP.GE.U32.AND P0, PT, R2, 0x80, PT ;  /* 0x000000800200780c */ /* 0x000fe40003f06070 */
[C---:B------:R-:W-:Y:S02]  /*0530*/  IADD3 R7, PT, PT, -R0.reuse, 0x13, RZ ;  /* 0x0000001300077810 */ /* 0x040fe40007ffe1ff */
[----:B------:R-:W-:Y:S02]  /*0540*/  IADD3 R15, PT, PT, -R0, 0xf, RZ ;  /* 0x0000000f000f7810 */ /* 0x000fe40007ffe1ff */
[----:B------:R-:W-:-:S04]  /*0550*/  SEL R7, R7, 0x12, P0 ;  /* 0x0000001207077807 */ /* 0x000fc80000000000 */
[----:B------:R-:W-:-:S13]  /*0560*/  ISETP.GE.AND P0, PT, R15, R7, PT ;  /* 0x000000070f00720c */ /* 0x000fda0003f06270 */
[----:B------:R-:W-:Y:S05]  /*0570*/  @P0 BRA `(.L_x_6) ;  /* 0x0000000000980947 */ /* 0x000fea0003800000 */
[----:B------:R-:W0:Y:S01]  /*0580*/  LDC.64 R8, c[0x0][0x358] ;  /* 0x0000d600ff087b82 */ /* 0x000e220000000a00 */
[C---:B------:R-:W-:Y:S01]  /*0590*/  SHF.L.U64.HI R13, R11.reuse, 0xb, R12 ;  /* 0x0000000b0b0d7819 */ /* 0x040fe2000001020c */
[----:B------:R-:W-:Y:S01]  /*05a0*/  BSSY.RECONVERGENT B3, `(.L_x_7) ;  /* 0x0000022000037945 */ /* 0x000fe20003800200 */
[----:B------:R-:W-:Y:S01]  /*05b0*/  IMAD.SHL.U32 R11, R11, 0x800, RZ ;  /* 0x000008000b0b7824 */ /* 0x000fe200078e00ff */
[----:B------:R-:W-:Y:S01]  /*05c0*/  IADD3 R14, PT, PT, RZ, -R0, -R7 ;  /* 0x80000000ff0e7210 */ /* 0x000fe20007ffe807 */
[----:B------:R-:W-:Y:S01]  /*05d0*/  IMAD.MOV.U32 R12, RZ, RZ, RZ ;  /* 0x000000ffff0c7224 */ /* 0x000fe200078e00ff */
[----:B------:R-:W-:Y:S02]  /*05e0*/  CS2R R18, SRZ ;  /* 0x0000000000127805 */ /* 0x000fe4000001ff00 */
[----:B------:R-:W-:Y:S01]  /*05f0*/  LOP3.LUT R13, R13, 0x80000000, RZ, 0xfc, !PT ;  /* 0x800000000d0d7812 */ /* 0x000fe200078efcff */
[----:B------:R-:W1:Y:S06]  /*0600*/  LDC.64 R2, c[0x4][RZ] ;  /* 0x01000000ff027b82 */ /* 0x000e6c0000000a00 */
.L_x_8:
[----:B0-----:R-:W-:Y:S01]  /*0610*/  R2UR UR6, R8 ;  /* 0x00000000080672ca */ /* 0x001fe200000e0000 */
[----:B-1----:R-:W-:Y:S01]  /*0620*/  IMAD.WIDE R4, R15, 0x8, R2 ;  /* 0x000000080f047825 */ /* 0x002fe200078e0202 */
[----:B------:R-:W-:-:S13]  /*0630*/  R2UR UR7, R9 ;  /* 0x00000000090772ca */ /* 0x000fda00000e0000 */
[----:B------:R-:W2:Y:S01]  /*0640*/  LDG.E.64.CONSTANT R4, desc[UR6][R4.64] ;  /* 0x0000000604047981 */ /* 0x000ea2000c1e9b00 */
[----:B------:R-:W-:Y:S02]  /*0650*/  VIADD R14, R14, 0x1 ;  /* 0x000000010e0e7836 */ /* 0x000fe40000000000 */
[----:B------:R-:W-:Y:S02]  /*0660*/  VIADD R15, R15, 0x1 ;  /* 0x000000010f0f7836 */ /* 0x000fe40000000000 */
[----:B--2---:R-:W-:-:S04]  /*0670*/  IMAD.WIDE.U32 R18, P2, R4, R11, R18 ;  /* 0x0000000b04127225 */ /* 0x004fc80007840012 */
[----:B------:R-:W-:Y:S02]  /*0680*/  IMAD R21, R4, R13, RZ ;  /* 0x0000000d04157224 */ /* 0x000fe400078e02ff */
[CC--:B------:R-:W-:Y:S02]  /*0690*/  IMAD R16, R5.reuse, R11.reuse, RZ ;  /* 0x0000000b05107224 */ /* 0x0c0fe400078e02ff */
[----:B------:R-:W-:Y:S01]  /*06a0*/  IMAD.HI.U32 R23, R5, R11, RZ ;  /* 0x0000000b05177227 */ /* 0x000fe200078e00ff */
[----:B------:R-:W-:-:S03]  /*06b0*/  IADD3 R19, P0, PT, R21, R19, RZ ;  /* 0x0000001315137210 */ /* 0x000fc60007f1e0ff */
[----:B------:R-:W-:Y:S01]  /*06c0*/  IMAD R21, R12, 0x8, R1 ;  /* 0x000000080c157824 */ /* 0x000fe200078e0201 */
[----:B------:R-:W-:Y:S01]  /*06d0*/  IADD3 R19, P1, PT, R16, R19, RZ ;  /* 0x0000001310137210 */ /* 0x000fe20007f3e0ff */
[----:B------:R-:W-:-:S04]  /*06e0*/  IMAD.HI.U32 R16, R4, R13, RZ ;  /* 0x0000000d04107227 */ /* 0x000fc800078e00ff */
[----:B------:R-:W-:Y:S01]  /*06f0*/  IMAD.X R4, RZ, RZ, R16, P2 ;  /* 0x000000ffff047224 */ /* 0x000fe200010e0610 */
[----:B------:R0:W-:Y:S01]  /*0700*/  STL.64 [R21], R18 ;  /* 0x0000001215007387 */ /* 0x0001e20000100a00 */
[----:B------:R-:W-:-:S03]  /*0710*/  IMAD.HI.U32 R16, R5, R13, RZ ;  /* 0x0000000d05107227 */ /* 0x000fc600078e00ff */
[----:B------:R-:W-:Y:S01]  /*0720*/  IADD3.X R4, P0, PT, R23, R4, RZ, P0, !PT ;  /* 0x0000000417047210 */ /* 0x000fe2000071e4ff */
[----:B------:R-:W-:Y:S02]  /*0730*/  IMAD R5, R5, R13, RZ ;  /* 0x0000000d05057224 */ /* 0x000fe400078e02ff */
[----:B------:R-:W-:-:S03]  /*0740*/  VIADD R12, R12, 0x1 ;  /* 0x000000010c0c7836 */ /* 0x000fc60000000000 */
[----:B------:R-:W-:Y:S01]  /*0750*/  IADD3.X R5, P1, PT, R5, R4, RZ, P1, !PT ;  /* 0x0000000405057210 */ /* 0x000fe20000f3e4ff */
[----:B------:R-:W-:Y:S01]  /*0760*/  IMAD.X R4, RZ, RZ, R16, P0 ;  /* 0x000000ffff047224 */ /* 0x000fe200000e0610 */
[----:B------:R-:W-:-:S03]  /*0770*/  ISETP.NE.AND P0, PT, R14, -0xf, PT ;  /* 0xfffffff10e00780c */ /* 0x000fc60003f05270 */
[----:B------:R-:W-:Y:S02]  /*0780*/  IMAD.X R4, RZ, RZ, R4, P1 ;  /* 0x000000ffff047224 */ /* 0x000fe400008e0604 */
[----:B0-----:R-:W-:Y:S02]  /*0790*/  IMAD.MOV.U32 R18, RZ, RZ, R5 ;  /* 0x000000ffff127224 */ /* 0x001fe400078e0005 */
[----:B------:R-:W-:-:S06]  /*07a0*/  IMAD.MOV.U32 R19, RZ, RZ, R4 ;  /* 0x000000ffff137224 */ /* 0x000fcc00078e0004 */
[----:B------:R-:W-:Y:S05]  /*07b0*/  @P0 BRA `(.L_x_8) ;  /* 0xfffffffc00940947 */ /* 0x000fea000383ffff */
[----:B------:R-:W-:Y:S05]  /*07c0*/  BSYNC.RECONVERGENT B3 ;  /* 0x0000000000037941 */ /* 0x000fea0003800200 */
.L_x_7:
[----:B------:R-:W-:-:S07]  /*07d0*/  IMAD.MOV.U32 R15, RZ, RZ, R7 ;  /* 0x000000ffff0f7224 */ /* 0x000fce00078e0007 */
.L_x_6:
[----:B------:R-:W-:Y:S05]  /*07e0*/  BSYNC.RECONVERGENT B2 ;  /* 0x0000000000027941 */ /* 0x000fea0003800200 */
.L_x_5:
[----:B------:R-:W-:Y:S01]  /*07f0*/  LOP3.LUT P0, R21, R6, 0x3f, RZ, 0xc0, !PT ;  /* 0x0000003f06157812 */ /* 0x000fe2000780c0ff */
[----:B------:R-:W-:-:S04]  /*0800*/  IMAD.IADD R0, R0, 0x1, R15 ;  /* 0x0000000100007824 */ /* 0x000fc800078e020f */
[----:B------:R-:W-:-:S05]  /*0810*/  IMAD.U32 R23, R0, 0x8, R1 ;  /* 0x0000000800177824 */ /* 0x000fca00078e0001 */
[----:B------:R0:W-:Y:S04]  /*0820*/  STL.64 [R23+-0x78], R18 ;  /* 0xffff881217007387 */ /* 0x0001e80000100a00 */
[----:B------:R-:W2:Y:S04]  /*0830*/  @P0 LDL.64 R8, [R1+0x8] ;  /* 0x0000080001080983 */ /* 0x000ea80000100a00 */
[----:B------:R-:W3:Y:S04]  /*0840*/  LDL.64 R2, [R1+0x10] ;  /* 0x0000100001027983 */ /* 0x000ee80000100a00 */
[----:B------:R-:W4:Y:S01]  /*0850*/  LDL.64 R4, [R1+0x18] ;  /* 0x0000180001047983 */ /* 0x000f220000100a00 */
[----:B------:R-:W-:Y:S01]  /*0860*/  @P0 LOP3.LUT R0, R6, 0x3f, RZ, 0xc, !PT ;  /* 0x0000003f06000812 */ /* 0x000fe200078e0cff */
[----:B------:R-:W-:Y:S01]  /*0870*/  BSSY.RECONVERGENT B2, `(.L_x_9) ;  /* 0x0000034000027945 */ /* 0x000fe20003800200 */
[----:B--2---:R-:W-:-:S02]  /*0880*/  @P0 SHF.R.U64 R7, R8, 0x1, R9 ;  /* 0x0000000108070819 */ /* 0x004fc40000001209 */
[----:B------:R-:W-:Y:S02]  /*0890*/  @P0 SHF.R.U32.HI R9, RZ, 0x1, R9 ;  /* 0x00000001ff090819 */ /* 0x000fe40000011609 */
[CC--:B---3--:R-:W-:Y:S02]  /*08a0*/  @P0 SHF.L.U32 R11, R2.reuse, R21.reuse, RZ ;  /* 0x00000015020b0219 */ /* 0x0c8fe400000006ff */
[----:B------:R-:W-:Y:S02]  /*08b0*/  @P0 SHF.R.U64 R6, R7, R0, R9 ;  /* 0x0000000007060219 */ /* 0x000fe40000001209 */
[--C-:B------:R-:W-:Y:S02]  /*08c0*/  @P0 SHF.R.U32.HI R15, RZ, 0x1, R3.reuse ;  /* 0x00000001ff0f0819 */ /* 0x100fe40000011603 */
[C-C-:B------:R-:W-:Y:S02]  /*08d0*/  @P0 SHF.R.U64 R13, R2.reuse, 0x1, R3.reuse ;  /* 0x00000001020d0819 */ /* 0x140fe40000001203 */
[----:B------:R-:W-:-:S02]  /*08e0*/  @P0 SHF.L.U64.HI R8, R2, R21, R3 ;  /* 0x0000001502080219 */ /* 0x000fc40000010203 */
[----:B------:R-:W-:Y:S02]  /*08f0*/  @P0 SHF.R.U32.HI R7, RZ, R0, R9 ;  /* 0x00000000ff070219 */ /* 0x000fe40000011609 */
[----:B------:R-:W-:Y:S02]  /*0900*/  @P0 LOP3.LUT R2, R11, R6, RZ, 0xfc, !PT ;  /* 0x000000060b020212 */ /* 0x000fe400078efcff */
[----:B----4-:R-:W-:Y:S02]  /*0910*/  @P0 SHF.L.U32 R9, R4, R21, RZ ;  /* 0x0000001504090219 */ /* 0x010fe400000006ff */
[----:B------:R-:W-:Y:S02]  /*0920*/  @P0 SHF.R.U64 R12, R13, R0, R15 ;  /* 0x000000000d0c0219 */ /* 0x000fe4000000120f */
[----:B------:R-:W-:Y:S01]  /*0930*/  @P0 LOP3.LUT R3, R8, R7, RZ, 0xfc, !PT ;  /* 0x0000000708030212 */ /* 0x000fe200078efcff */
[----:B------:R-:W-:Y:S01]  /*0940*/  IMAD.SHL.U32 R8, R2, 0x4, RZ ;  /* 0x0000000402087824 */ /* 0x000fe200078e00ff */
[----:B------:R-:W-:-:S02]  /*0950*/  @P0 SHF.L.U64.HI R21, R4, R21, R5 ;  /* 0x0000001504150219 */ /* 0x000fc40000010205 */
[----:B------:R-:W-:Y:S02]  /*0960*/  @P0 LOP3.LUT R4, R9, R12, RZ, 0xfc, !PT ;  /* 0x0000000c09040212 */ /* 0x000fe400078efcff */
[----:B------:R-:W-:Y:S02]  /*0970*/  @P0 SHF.R.U32.HI R0, RZ, R0, R15 ;  /* 0x00000000ff000219 */ /* 0x000fe4000001160f */
[----:B------:R-:W-:Y:S02]  /*0980*/  SHF.L.U64.HI R9, R2, 0x2, R3 ;  /* 0x0000000202097819 */ /* 0x000fe40000010203 */
[----:B------:R-:W-:Y:S02]  /*0990*/  @P0 LOP3.LUT R5, R21, R0, RZ, 0xfc, !PT ;  /* 0x0000000015050212 */ /* 0x000fe400078efcff */
[----:B------:R-:W-:Y:S02]  /*09a0*/  SHF.L.W.U32.HI R3, R3, 0x2, R4 ;  /* 0x0000000203037819 */ /* 0x000fe40000010e04 */
[----:B------:R-:W-:-:S02]  /*09b0*/  IADD3 RZ, P0, PT, RZ, -R8, RZ ;  /* 0x80000008ffff7210 */ /* 0x000fc40007f1e0ff */
[----:B------:R-:W-:Y:S02]  /*09c0*/  LOP3.LUT R0, RZ, R9, RZ, 0x33, !PT ;  /* 0x00000009ff007212 */ /* 0x000fe400078e33ff */
[----:B------:R-:W-:Y:S02]  /*09d0*/  SHF.L.W.U32.HI R4, R4, 0x2, R5 ;  /* 0x0000000204047819 */ /* 0x000fe40000010e05 */
[----:B------:R-:W-:Y:S02]  /*09e0*/  LOP3.LUT R6, RZ, R3, RZ, 0x33, !PT ;  /* 0x00000003ff067212 */ /* 0x000fe400078e33ff */
[----:B------:R-:W-:Y:S02]  /*09f0*/  IADD3.X R2, P0, PT, RZ, R0, RZ, P0, !PT ;  /* 0x00000000ff027210 */ /* 0x000fe4000071e4ff */
[----:B------:R-:W-:Y:S02]  /*0a00*/  LOP3.LUT R0, RZ, R4, RZ, 0x33, !PT ;  /* 0x00000004ff007212 */ /* 0x000fe400078e33ff */
[----:B------:R-:W-:-:S02]  /*0a10*/  IADD3.X R6, P1, PT, RZ, R6, RZ, P0, !PT ;  /* 0x00000006ff067210 */ /* 0x000fc4000073e4ff */
[----:B------:R-:W-:-:S03]  /*0a20*/  ISETP.GT.U32.AND P2, PT, R3, -0x1, PT ;  /* 0xffffffff0300780c */ /* 0x000fc60003f44070 */
[----:B------:R-:W-:Y:S01]  /*0a30*/  IMAD.X R7, RZ, RZ, R0, P1 ;  /* 0x000000ffff077224 */ /* 0x000fe200008e0600 */
[----:B------:R-:W-:-:S04]  /*0a40*/  ISETP.GT.AND.EX P0, PT, R4, -0x1, PT, P2 ;  /* 0xffffffff0400780c */ /* 0x000fc80003f04320 */
[----:B------:R-:W-:Y:S02]  /*0a50*/  SEL R12, R4, R7, P0 ;  /* 0x00000007040c7207 */ /* 0x000fe40000000000 */
[----:B------:R-:W-:Y:S02]  /*0a60*/  SEL R7, R3, R6, P0 ;  /* 0x0000000603077207 */ /* 0x000fe40000000000 */
[----:B------:R-:W-:Y:S02]  /*0a70*/  ISETP.NE.U32.AND P1, PT, R12, RZ, PT ;  /* 0x000000ff0c00720c */ /* 0x000fe40003f25070 */
[----:B------:R-:W-:Y:S02]  /*0a80*/  SEL R9, R9, R2, P0 ;  /* 0x0000000209097207 */ /* 0x000fe40000000000 */
[----:B------:R-:W-:Y:S01]  /*0a90*/  SEL R3, R7, R12, !P1 ;  /* 0x0000000c07037207 */ /* 0x000fe20004800000 */
[----:B------:R-:W-:-:S05]  /*0aa0*/  @!P0 IMAD.MOV R8, RZ, RZ, -R8 ;  /* 0x000000ffff088224 */ /* 0x000fca00078e0a08 */
[----:B------:R-:W1:Y:S02]  /*0ab0*/  FLO.U32 R3, R3 ;  /* 0x0000000300037300 */ /* 0x000e6400000e0000 */
[C---:B-1----:R-:W-:Y:S02]  /*0ac0*/  IADD3 R6, PT, PT, -R3.reuse, 0x1f, RZ ;  /* 0x0000001f03067810 */ /* 0x042fe40007ffe1ff */
[----:B------:R-:W-:-:S03]  /*0ad0*/  IADD3 R0, PT, PT, -R3, 0x3f, RZ ;  /* 0x0000003f03007810 */ /* 0x000fc60007ffe1ff */
[----:B------:R-:W-:-:S05]  /*0ae0*/  @P1 IMAD.MOV R0, RZ, RZ, R6 ;  /* 0x000000ffff001224 */ /* 0x000fca00078e0206 */
[----:B------:R-:W-:-:S13]  /*0af0*/  ISETP.NE.AND P1, PT, R0, RZ, PT ;  /* 0x000000ff0000720c */ /* 0x000fda0003f25270 */
[----:B0-----:R-:W-:Y:S05]  /*0b00*/  @!P1 BRA `(.L_x_10) ;  /* 0x0000000000289947 */ /* 0x001fea0003800000 */
[----:B------:R-:W-:Y:S02]  /*0b10*/  LOP3.LUT R2, R0, 0x3f, RZ, 0xc0, !PT ;  /* 0x0000003f00027812 */ /* 0x000fe400078ec0ff */
[--C-:B------:R-:W-:Y:S02]  /*0b20*/  SHF.R.U64 R6, R8, 0x1, R9.reuse ;  /* 0x0000000108067819 */ /* 0x100fe40000001209 */
[----:B------:R-:W-:Y:S02]  /*0b30*/  SHF.R.U32.HI R8, RZ, 0x1, R9 ;  /* 0x00000001ff087819 */ /* 0x000fe40000011609 */
[----:B------:R-:W-:Y:S02]  /*0b40*/  LOP3.LUT R3, R0, 0x3f, RZ, 0xc, !PT ;  /* 0x0000003f00037812 */ /* 0x000fe400078e0cff */
[CC--:B------:R-:W-:Y:S02]  /*0b50*/  SHF.L.U64.HI R12, R7.reuse, R2.reuse, R12 ;  /* 0x00000002070c7219 */ /* 0x0c0fe4000001020c */
[----:B------:R-:W-:-:S02]  /*0b60*/  SHF.L.U32 R7, R7, R2, RZ ;  /* 0x0000000207077219 */ /* 0x000fc400000006ff */
[-CC-:B------:R-:W-:Y:S02]  /*0b70*/  SHF.R.U64 R2, R6, R3.reuse, R8.reuse ;  /* 0x0000000306027219 */ /* 0x180fe40000001208 */
[----:B------:R-:W-:Y:S02]  /*0b80*/  SHF.R.U32.HI R3, RZ, R3, R8 ;  /* 0x00000003ff037219 */ /* 0x000fe40000011608 */
[----:B------:R-:W-:Y:S02]  /*0b90*/  LOP3.LUT R7, R7, R2, RZ, 0xfc, !PT ;  /* 0x0000000207077212 */ /* 0x000fe400078efcff */
[----:B------:R-:W-:-:S07]  /*0ba0*/  LOP3.LUT R12, R12, R3, RZ, 0xfc, !PT ;  /* 0x000000030c0c7212 */ /* 0x000fce00078efcff */
.L_x_10:
[----:B------:R-:W-:Y:S05]  /*0bb0*/  BSYNC.RECONVERGENT B2 ;  /* 0x0000000000027941 */ /* 0x000fea0003800200 */
.L_x_9:
[----:B------:R-:W-:Y:S01]  /*0bc0*/  IMAD.WIDE.U32 R8, R7, 0x2168c235, RZ ;  /* 0x2168c23507087825 */ /* 0x000fe200078e00ff */
[----:B------:R-:W-:-:S03]  /*0bd0*/  SHF.R.U32.HI R5, RZ, 0x1e, R5 ;  /* 0x0000001eff057819 */ /* 0x000fc60000011605 */
[----:B------:R-:W-:Y:S01]  /*0be0*/  IMAD.MOV.U32 R2, RZ, RZ, R9 ;  /* 0x000000ffff027224 */ /* 0x000fe200078e0009 */
[----:B------:R-:W-:Y:S01]  /*0bf0*/  IADD3 RZ, P1, PT, R8, R8, RZ ;  /* 0x0000000808ff7210 */ /* 0x000fe20007f3e0ff */
[----:B------:R-:W-:Y:S01]  /*0c00*/  IMAD.MOV.U32 R3, RZ, RZ, RZ ;  /* 0x000000ffff037224 */ /* 0x000fe200078e00ff */
[----:B------:R-:W-:Y:S01]  /*0c10*/  LEA.HI R4, R4, R5, RZ, 0x1 ;  /* 0x0000000504047211 */ /* 0x000fe200078f08ff */
[----:B------:R-:W-:-:S04]  /*0c20*/  IMAD.HI.U32 R6, R12, -0x36f0255e, RZ ;  /* 0xc90fdaa20c067827 */ /* 0x000fc800078e00ff */
[----:B------:R-:W-:-:S04]  /*0c30*/  IMAD.WIDE.U32 R2, R7, -0x36f0255e, R2 ;  /* 0xc90fdaa207027825 */ /* 0x000fc800078e0002 */
[C---:B------:R-:W-:Y:S02]  /*0c40*/  IMAD R7, R12.reuse, -0x36f0255e, RZ ;  /* 0xc90fdaa20c077824 */ /* 0x040fe400078e02ff */
[----:B------:R-:W-:-:S04]  /*0c50*/  IMAD.WIDE.U32 R2, P2, R12, 0x2168c235, R2 ;  /* 0x2168c2350c027825 */ /* 0x000fc80007840002 */
[----:B------:R-:W-:Y:S01]  /*0c60*/  IMAD.X R6, RZ, RZ, R6, P2 ;  /* 0x000000ffff067224 */ /* 0x000fe200010e0606 */
[----:B------:R-:W-:Y:S02]  /*0c70*/  IADD3 R3, P2, PT, R7, R3, RZ ;  /* 0x0000000307037210 */ /* 0x000fe40007f5e0ff */
[----:B------:R-:W-:Y:S02]  /*0c80*/  IADD3.X RZ, P1, PT, R2, R2, RZ, P1, !PT ;  /* 0x0000000202ff7210 */ /* 0x000fe40000f3e4ff */
[C---:B------:R-:W-:Y:S01]  /*0c90*/  ISETP.GT.U32.AND P3, PT, R3.reuse, RZ, PT ;  /* 0x000000ff0300720c */ /* 0x040fe20003f64070 */
[----:B------:R-:W-:Y:S01]  /*0ca0*/  IMAD.X R6, RZ, RZ, R6, P2 ;  /* 0x000000ffff067224 */ /* 0x000fe200010e0606 */
[----:B------:R-:W-:-:S04]  /*0cb0*/  IADD3.X R2, P2, PT, R3, R3, RZ, P1, !PT ;  /* 0x0000000303027210 */ /* 0x000fc80000f5e4ff */
[C---:B------:R-:W-:Y:S01]  /*0cc0*/  ISETP.GT.AND.EX P1, PT, R6.reuse, RZ, PT, P3 ;  /* 0x000000ff0600720c */ /* 0x040fe20003f24330 */
[----:B------:R-:W-:-:S03]  /*0cd0*/  IMAD.X R7, R6, 0x1, R6, P2 ;  /* 0x0000000106077824 */ /* 0x000fc600010e0606 */
[----:B------:R-:W-:Y:S02]  /*0ce0*/  SEL R2, R2, R3, P1 ;  /* 0x0000000302027207 */ /* 0x000fe40000800000 */
[----:B------:R-:W-:Y:S02]  /*0cf0*/  SEL R3, R7, R6, P1 ;  /* 0x0000000607037207 */ /* 0x000fe40000800000 */
[----:B------:R-:W-:Y:S02]  /*0d00*/  IADD3 R2, P2, PT, R2, 0x1, RZ ;  /* 0x0000000102027810 */ /* 0x000fe40007f5e0ff */
[----:B------:R-:W-:Y:S02]  /*0d10*/  SEL R7, RZ, 0xffffffff, !P1 ;  /* 0xffffffffff077807 */ /* 0x000fe40004800000 */
[----:B------:R-:W-:Y:S01]  /*0d20*/  LOP3.LUT P1, R17, R17, 0x80000000, RZ, 0xc0, !PT ;  /* 0x8000000011117812 */ /* 0x000fe2000782c0ff */
[----:B------:R-:W-:Y:S02]  /*0d30*/  IMAD.X R3, RZ, RZ, R3, P2 ;  /* 0x000000ffff037224 */ /* 0x000fe400010e0603 */
[----:B------:R-:W-:Y:S01]  /*0d40*/  IMAD.IADD R0, R7, 0x1, -R0 ;  /* 0x0000000107007824 */ /* 0x000fe200078e0a00 */
[----:B------:R-:W-:-:S02]  /*0d50*/  @!P0 LOP3.LUT R17, R17, 0x80000000, RZ, 0x3c, !PT ;  /* 0x8000000011118812 */ /* 0x000fc400078e3cff */
[----:B------:R-:W-:Y:S01]  /*0d60*/  SHF.R.U64 R2, R2, 0xa, R3 ;  /* 0x0000000a02027819 */ /* 0x000fe20000001203 */
[----:B------:R-:W-:-:S03]  /*0d70*/  IMAD.SHL.U32 R0, R0, 0x100000, RZ ;  /* 0x0010000000007824 */ /* 0x000fc600078e00ff */
[----:B------:R-:W-:-:S03]  /*0d80*/  IADD3 R2, P2, PT, R2, 0x1, RZ ;  /* 0x0000000102027810 */ /* 0x000fc60007f5e0ff */
[----:B------:R-:W-:Y:S01]  /*0d90*/  @P1 IMAD.MOV R4, RZ, RZ, -R4 ;  /* 0x000000ffff041224 */ /* 0x000fe200078e0a04 */
[----:B------:R-:W-:-:S04]  /*0da0*/  LEA.HI.X R3, R3, RZ, RZ, 0x16, P2 ;  /* 0x000000ff03037211 */ /* 0x000fc800010fb4ff */
[--C-:B------:R-:W-:Y:S02]  /*0db0*/  SHF.R.U64 R2, R2, 0x1, R3.reuse ;  /* 0x0000000102027819 */ /* 0x100fe40000001203 */
[----:B------:R-:W-:Y:S02]  /*0dc0*/  SHF.R.U32.HI R3, RZ, 0x1, R3 ;  /* 0x00000001ff037819 */ /* 0x000fe40000011603 */
[----:B------:R-:W-:-:S04]  /*0dd0*/  IADD3 R11, P2, P3, RZ, RZ, R2 ;  /* 0x000000ffff0b7210 */ /* 0x000fc80007b5e002 */
[----:B------:R-:W-:-:S04]  /*0de0*/  IADD3.X R0, PT, PT, R0, 0x3fe00000, R3, P2, P3 ;  /* 0x3fe0000000007810 */ /* 0x000fc800017e6403 */
[----:B------:R-:W-:-:S07]  /*0df0*/  LOP3.LUT R12, R0, R17, RZ, 0xfc, !PT ;  /* 0x00000011000c7212 */ /* 0x000fce00078efcff */
.L_x_4:
[----:B------:R-:W-:Y:S02]  /*0e00*/  IMAD.MOV.U32 R2, RZ, RZ, R11 ;  /* 0x000000ffff027224 */ /* 0x000fe400078e000b */
[----:B------:R-:W-:Y:S02]  /*0e10*/  IMAD.MOV.U32 R11, RZ, RZ, 0x0 ;  /* 0x00000000ff0b7424 */ /* 0x000fe400078e00ff */
[----:B------:R-:W-:Y:S02]  /*0e20*/  IMAD.MOV.U32 R0, RZ, RZ, R4 ;  /* 0x000000ffff007224 */ /* 0x000fe400078e0004 */
[----:B------:R-:W-:Y:S01]  /*0e30*/  IMAD.MOV.U32 R3, RZ, RZ, R12 ;  /* 0x000000ffff037224 */ /* 0x000fe200078e000c */
[----:B------:R-:W-:Y:S06]  /*0e40*/  RET.REL.NODEC R10 `(_Z9CUDA_rectdPd) ;  /* 0xfffffff00a6c7950 */ /* 0x000fec0003c3ffff */
.L_x_11:
[----:B------:R-:W-:-:S00]  /*0e50*/  BRA `(.L_x_11) ;  /* 0xfffffffc00fc7947 */ /* 0x000fc0000383ffff */
[----:B------:R-:W-:-:S00]  /*0e60*/  NOP ;  /* 0x0000000000007918 */ /* 0x000fc00000000000 */
        /* <DEDUP_REMOVED lines=9> */
.L_x_12:


//--------------------- .nv.global.init           --------------------------
	.section	.nv.global.init,"aw",@progbits
	.align	16
.nv.global.init:
	.type		__cudart_sin_cos_coeffs,@object
	.size		__cudart_sin_cos_coeffs,(__cudart_i2opi_d - __cudart_sin_cos_coeffs)
__cudart_sin_cos_coeffs:
        /*0000*/ 	.byte	0x46, 0xd2, 0xb0, 0x2c, 0xf1, 0xe5, 0x5a, 0xbe, 0x92, 0xe3, 0xac, 0x69, 0xe3, 0x1d, 0xc7, 0x3e
        /*0010*/ 	.byte	0xa1, 0x62, 0xdb, 0x19, 0xa0, 0x01, 0x2a, 0xbf, 0x18, 0x08, 0x11, 0x11, 0x11, 0x11, 0x81, 0x3f
        /*0020*/ 	.byte	0x54, 0x55, 0x55, 0x55, 0x55, 0x55, 0xc5, 0xbf, 0x00, 0x00, 0x00, 0x00, 0x00, 0x00, 0x00, 0x00
        /*0030*/ 	.byte	0x00, 0x00, 0x00, 0x00, 0x00, 0x00, 0x00, 0x00, 0x64, 0x81, 0xfd, 0x20, 0x83, 0xff, 0xa8, 0xbd
        /*0040*/ 	.byte	0x28, 0x85, 0xef, 0xc1, 0xa7, 0xee, 0x21, 0x3e, 0xd9, 0xe6, 0x06, 0x8e, 0x4f, 0x7e, 0x92, 0xbe
        /*0050*/ 	.byte	0xe9, 0xbc, 0xdd, 0x19, 0xa0, 0x01, 0xfa, 0x3e, 0x47, 0x5d, 0xc1, 0x16, 0x6c, 0xc1, 0x56, 0xbf
        /*0060*/ 	.byte	0x51, 0x55, 0x55, 0x55, 0x55, 0x55, 0xa5, 0x3f, 0x00, 0x00, 0x00, 0x00, 0x00, 0x00, 0xe0, 0xbf
        /*0070*/ 	.byte	0x00, 0x00, 0x00, 0x00, 0x00, 0x00, 0xf0, 0x3f, 0x00, 0x00, 0x00, 0x00, 0x00, 0x00, 0x00, 0x00
	.type		__cudart_i2opi_d,@object
	.size		__cudart_i2opi_d,(.L_0 - __cudart_i2opi_d)
__cudart_i2opi_d:
        /* <DEDUP_REMOVED lines=9> */
.L_0:


//--------------------- .nv.shared.reserved.0     --------------------------
	.section	.nv.shared.reserved.0,"aw",@nobits
	.weak		__nv_reservedSMEM_offset_0_alias
	.size		__nv_reservedSMEM_offset_0_alias, 0, 64
	.other		__nv_reservedSMEM_offset_0_alias,@"STO_CUDA_RESERVED_SHARED STV_DEFAULT"
__nv_reservedSMEM_offset_0_alias:
	.zero		0
	.zero		64


//--------------------- .nv.constant0._Z9CUDA_rectdPd --------------------------
	.section	.nv.constant0._Z9CUDA_rectdPd,"a",@progbits
	.sectionflags	@""
	.align	4
.nv.constant0._Z9CUDA_rectdPd:
	.zero		912


//--------------------- SYMBOLS --------------------------

	.type		.nv.reservedSmem.offset0,@object
	.size		.nv.reservedSmem.offset0,0x4
